	.headerflags	@"EF_CUDA_TEXMODE_UNIFIED EF_CUDA_64BIT_ADDRESS EF_CUDA_ACCELERATORS EF_CUDA_SM90 EF_CUDA_VIRTUAL_SM(EF_CUDA_SM90)"
	.elftype	@"ET_EXEC"


//--------------------- .nv.info                  --------------------------
	.section	.nv.info,"",@"SHT_CUDA_INFO"
	.align	4


	//----- nvinfo : EIATTR_REGCOUNT
	.align		4
        /*0000*/ 	.byte	0x04, 0x2f
        /*0002*/ 	.short	(.L_3 - .L_2)
	.align		4
.L_2:
        /*0004*/ 	.word	index@(triton_poi_fused__native_batch_norm_legit_no_training_cat_relu_36)
        /*0008*/ 	.word	0x00000020


	//----- nvinfo : EIATTR_MIN_STACK_SIZE
	.align		4
.L_3:
        /*000c*/ 	.byte	0x04, 0x12
        /*000e*/ 	.short	(.L_5 - .L_4)
	.align		4
.L_4:
        /*0010*/ 	.word	index@(triton_poi_fused__native_batch_norm_legit_no_training_cat_relu_36)
        /*0014*/ 	.word	0x00000000


	//----- nvinfo : EIATTR_FRAME_SIZE
	.align		4
.L_5:
        /*0018*/ 	.byte	0x04, 0x11
        /*001a*/ 	.short	(.L_7 - .L_6)
	.align		4
.L_6:
        /*001c*/ 	.word	index@(triton_poi_fused__native_batch_norm_legit_no_training_cat_relu_36)
        /*0020*/ 	.word	0x00000000


	//----- nvinfo : EIATTR_MIN_STACK_SIZE
	.align		4
.L_7:
        /*0024*/ 	.byte	0x04, 0x12
        /*0026*/ 	.short	(.L_9 - .L_8)
	.align		4
.L_8:
        /*0028*/ 	.word	index@(triton_poi_fused__native_batch_norm_legit_no_training_cat_relu_36)
        /*002c*/ 	.word	0x00000000
.L_9:


//--------------------- .nv.info.triton_poi_fused__native_batch_norm_legit_no_training_cat_relu_36 --------------------------
	.section	.nv.info.triton_poi_fused__native_batch_norm_legit_no_training_cat_relu_36,"",@"SHT_CUDA_INFO"
	.sectionflags	@""
	.align	4


	//----- nvinfo : EIATTR_CUDA_API_VERSION
	.align		4
        /*0000*/ 	.byte	0x04, 0x37
        /*0002*/ 	.short	(.L_11 - .L_10)
.L_10:
        /*0004*/ 	.word	0x0000007c


	//----- nvinfo : EIATTR_KPARAM_INFO
	.align		4
.L_11:
        /*0008*/ 	.byte	0x04, 0x17
        /*000a*/ 	.short	(.L_13 - .L_12)
.L_12:
        /*000c*/ 	.word	0x00000000
        /*0010*/ 	.short	0x000d
        /*0012*/ 	.short	0x0068
        /*0014*/ 	.byte	0x00, 0xf0, 0x11, 0x00


	//----- nvinfo : EIATTR_KPARAM_INFO
	.align		4
.L_13:
        /*0018*/ 	.byte	0x04, 0x17
        /*001a*/ 	.short	(.L_15 - .L_14)
.L_14:
        /*001c*/ 	.word	0x00000000
        /*0020*/ 	.short	0x000c
        /*0022*/ 	.short	0x0060
        /*0024*/ 	.byte	0x00, 0xf4, 0x21, 0x00


	//----- nvinfo : EIATTR_KPARAM_INFO
	.align		4
.L_15:
        /*0028*/ 	.byte	0x04, 0x17
        /*002a*/ 	.short	(.L_17 - .L_16)
.L_16:
        /*002c*/ 	.word	0x00000000
        /*0030*/ 	.short	0x000b
        /*0032*/ 	.short	0x0058
        /*0034*/ 	.byte	0x00, 0xf4, 0x21, 0x00


	//----- nvinfo : EIATTR_KPARAM_INFO
	.align		4
.L_17:
        /*0038*/ 	.byte	0x04, 0x17
        /*003a*/ 	.short	(.L_19 - .L_18)
.L_18:
        /*003c*/ 	.word	0x00000000
        /*0040*/ 	.short	0x000a
        /*0042*/ 	.short	0x0050
        /*0044*/ 	.byte	0x00, 0xf4, 0x21, 0x00


	//----- nvinfo : EIATTR_KPARAM_INFO
	.align		4
.L_19:
        /*0048*/ 	.byte	0x04, 0x17
        /*004a*/ 	.short	(.L_21 - .L_20)
.L_20:
        /*004c*/ 	.word	0x00000000
        /*0050*/ 	.short	0x0009
        /*0052*/ 	.short	0x0048
        /*0054*/ 	.byte	0x00, 0xf4, 0x21, 0x00


	//----- nvinfo : EIATTR_KPARAM_INFO
	.align		4
.L_21:
        /*0058*/ 	.byte	0x04, 0x17
        /*005a*/ 	.short	(.L_23 - .L_22)
.L_22:
        /*005c*/ 	.word	0x00000000
        /*0060*/ 	.short	0x0008
        /*0062*/ 	.short	0x0040
        /*0064*/ 	.byte	0x00, 0xf4, 0x21, 0x00


	//----- nvinfo : EIATTR_KPARAM_INFO
	.align		4
.L_23:
        /*0068*/ 	.byte	0x04, 0x17
        /*006a*/ 	.short	(.L_25 - .L_24)
.L_24:
        /*006c*/ 	.word	0x00000000
        /*0070*/ 	.short	0x0007
        /*0072*/ 	.short	0x0038
        /*0074*/ 	.byte	0x00, 0xf4, 0x21, 0x00


	//----- nvinfo : EIATTR_KPARAM_INFO
	.align		4
.L_25:
        /*0078*/ 	.byte	0x04, 0x17
        /*007a*/ 	.short	(.L_27 - .L_26)
.L_26:
        /*007c*/ 	.word	0x00000000
        /*0080*/ 	.short	0x0006
        /*0082*/ 	.short	0x0030
        /*0084*/ 	.byte	0x00, 0xf4, 0x21, 0x00


	//----- nvinfo : EIATTR_KPARAM_INFO
	.align		4
.L_27:
        /*0088*/ 	.byte	0x04, 0x17
        /*008a*/ 	.short	(.L_29 - .L_28)
.L_28:
        /*008c*/ 	.word	0x00000000
        /*0090*/ 	.short	0x0005
        /*0092*/ 	.short	0x0028
        /*0094*/ 	.byte	0x00, 0xf4, 0x21, 0x00


	//----- nvinfo : EIATTR_KPARAM_INFO
	.align		4
.L_29:
        /*0098*/ 	.byte	0x04, 0x17
        /*009a*/ 	.short	(.L_31 - .L_30)
.L_30:
        /*009c*/ 	.word	0x00000000
        /*00a0*/ 	.short	0x0004
        /*00a2*/ 	.short	0x0020
        /*00a4*/ 	.byte	0x00, 0xf4, 0x21, 0x00


	//----- nvinfo : EIATTR_KPARAM_INFO
	.align		4
.L_31:
        /*00a8*/ 	.byte	0x04, 0x17
        /*00aa*/ 	.short	(.L_33 - .L_32)
.L_32:
        /*00ac*/ 	.word	0x00000000
        /*00b0*/ 	.short	0x0003
        /*00b2*/ 	.short	0x0018
        /*00b4*/ 	.byte	0x00, 0xf4, 0x21, 0x00


	//----- nvinfo : EIATTR_KPARAM_INFO
	.align		4
.L_33:
        /*00b8*/ 	.byte	0x04, 0x17
        /*00ba*/ 	.short	(.L_35 - .L_34)
.L_34:
        /*00bc*/ 	.word	0x00000000
        /*00c0*/ 	.short	0x0002
        /*00c2*/ 	.short	0x0010
        /*00c4*/ 	.byte	0x00, 0xf4, 0x21, 0x00


	//----- nvinfo : EIATTR_KPARAM_INFO
	.align		4
.L_35:
        /*00c8*/ 	.byte	0x04, 0x17
        /*00ca*/ 	.short	(.L_37 - .L_36)
.L_36:
        /*00cc*/ 	.word	0x00000000
        /*00d0*/ 	.short	0x0001
        /*00d2*/ 	.short	0x0008
        /*00d4*/ 	.byte	0x00, 0xf4, 0x21, 0x00


	//----- nvinfo : EIATTR_KPARAM_INFO
	.align		4
.L_37:
        /*00d8*/ 	.byte	0x04, 0x17
        /*00da*/ 	.short	(.L_39 - .L_38)
.L_38:
        /*00dc*/ 	.word	0x00000000
        /*00e0*/ 	.short	0x0000
        /*00e2*/ 	.short	0x0000
        /*00e4*/ 	.byte	0x00, 0xf4, 0x21, 0x00


	//----- nvinfo : EIATTR_SPARSE_MMA_MASK
	.align		4
.L_39:
        /*00e8*/ 	.byte	0x03, 0x50
        /*00ea*/ 	.short	0x0000


	//----- nvinfo : EIATTR_MAXREG_COUNT
	.align		4
        /*00ec*/ 	.byte	0x03, 0x1b
        /*00ee*/ 	.short	0x00ff


	//----- nvinfo : EIATTR_EXIT_INSTR_OFFSETS
	.align		4
        /*00f0*/ 	.byte	0x04, 0x1c
        /*00f2*/ 	.short	(.L_41 - .L_40)


	//   ....[0]....
.L_40:
        /*00f4*/ 	.word	0x00000830


	//----- nvinfo : EIATTR_REQNTID
	.align		4
.L_41:
        /*00f8*/ 	.byte	0x04, 0x10
        /*00fa*/ 	.short	(.L_43 - .L_42)
.L_42:
        /*00fc*/ 	.word	0x00000080
        /*0100*/ 	.word	0x00000001
        /*0104*/ 	.word	0x00000001


	//----- nvinfo : EIATTR_CBANK_PARAM_SIZE
	.align		4
.L_43:
        /*0108*/ 	.byte	0x03, 0x19
        /*010a*/ 	.short	0x006c


	//----- nvinfo : EIATTR_PARAM_CBANK
	.align		4
        /*010c*/ 	.byte	0x04, 0x0a
        /*010e*/ 	.short	(.L_45 - .L_44)
	.align		4
.L_44:
        /*0110*/ 	.word	index@(.nv.constant0.triton_poi_fused__native_batch_norm_legit_no_training_cat_relu_36)
        /*0114*/ 	.short	0x0210
        /*0116*/ 	.short	0x006c


	//----- nvinfo : EIATTR_SW_WAR
	.align		4
.L_45:
        /*0118*/ 	.byte	0x04, 0x36
        /*011a*/ 	.short	(.L_47 - .L_46)
.L_46:
        /*011c*/ 	.word	0x00000008
.L_47:


//--------------------- .nv.callgraph             --------------------------
	.section	.nv.callgraph,"",@"SHT_CUDA_CALLGRAPH"
	.align	4
	.sectionentsize	8
	.align		4
        /*0000*/ 	.word	0x00000000
	.align		4
        /*0004*/ 	.word	0xffffffff
	.align		4
        /*0008*/ 	.word	0x00000000
	.align		4
        /*000c*/ 	.word	0xfffffffe
	.align		4
        /*0010*/ 	.word	0x00000000
	.align		4
        /*0014*/ 	.word	0xfffffffd
	.align		4
        /*0018*/ 	.word	0x00000000
	.align		4
        /*001c*/ 	.word	0xfffffffc


//--------------------- .nv.constant4             --------------------------
	.section	.nv.constant4,"a",@progbits
	.align	8
	.align		8
.nv.constant4:
        /*0000*/ 	.dword	_$_str
	.align		8
        /*0008*/ 	.dword	_$_str_$_2


//--------------------- .text.triton_poi_fused__native_batch_norm_legit_no_training_cat_relu_36 --------------------------
	.section	.text.triton_poi_fused__native_batch_norm_legit_no_training_cat_relu_36,"ax",@progbits
	.align	128
        .global         triton_poi_fused__native_batch_norm_legit_no_training_cat_relu_36
        .type           triton_poi_fused__native_batch_norm_legit_no_training_cat_relu_36,@function
        .size           triton_poi_fused__native_batch_norm_legit_no_training_cat_relu_36,(.L_x_1 - triton_poi_fused__native_batch_norm_legit_no_training_cat_relu_36)
        .other          triton_poi_fused__native_batch_norm_legit_no_training_cat_relu_36,@"STO_CUDA_ENTRY STV_DEFAULT"
triton_poi_fused__native_batch_norm_legit_no_training_cat_relu_36:
.text.triton_poi_fused__native_batch_norm_legit_no_training_cat_relu_36:
[----:B------:R-:W-:Y:S01]  /*0000*/  LDC R1, c[0x0][0x28] ;  /* 0x00000a00ff017b82 */ /* 0x000fe20000000800 */
[----:B------:R-:W1:Y:S01]  /*0010*/  S2R R0, SR_TID.X ;  /* 0x0000000000007919 */ /* 0x000e620000002100 */
[----:B------:R-:W-:Y:S01]  /*0020*/  IMAD.MOV.U32 R6, RZ, RZ, RZ ;  /* 0x000000ffff067224 */ /* 0x000fe200078e00ff */
[----:B------:R-:W-:Y:S01]  /*0030*/  ULDC.64 UR4, c[0x0][0x208] ;  /* 0x0000820000047ab9 */ /* 0x000fe20000000a00 */
[----:B------:R-:W-:Y:S01]  /*0040*/  ULDC.64 UR6, c[0x0][0x218] ;  /* 0x0000860000067ab9 */ /* 0x000fe20000000a00 */
[----:B------:R-:W2:Y:S01]  /*0050*/  S2R R3, SR_CTAID.X ;  /* 0x0000000000037919 */ /* 0x000ea20000002500 */
[----:B------:R-:W-:Y:S01]  /*0060*/  ULDC.64 UR8, c[0x0][0x220] ;  /* 0x0000880000087ab9 */ /* 0x000fe20000000a00 */
[----:B------:R-:W-:Y:S01]  /*0070*/  ULDC.64 UR10, c[0x0][0x238] ;  /* 0x00008e00000a7ab9 */ /* 0x000fe20000000a00 */
[----:B------:R-:W-:Y:S01]  /*0080*/  ULDC.64 UR12, c[0x0][0x240] ;  /* 0x00009000000c7ab9 */ /* 0x000fe20000000a00 */
[----:B-1----:R-:W-:-:S05]  /*0090*/  IMAD.SHL.U32 R0, R0, 0x2, RZ ;  /* 0x0000000200007824 */ /* 0x002fca00078e00ff */
[----:B------:R-:W-:-:S05]  /*00a0*/  LOP3.LUT R0, R0, 0xfe, RZ, 0xc0, !PT ;  /* 0x000000fe00007812 */ /* 0x000fca00078ec0ff */
[----:B--2---:R-:W-:-:S05]  /*00b0*/  IMAD R3, R3, 0x100, R0 ;  /* 0x0000010003037824 */ /* 0x004fca00078e0200 */
[----:B------:R-:W-:-:S04]  /*00c0*/  SHF.R.S32.HI R2, RZ, 0x1f, R3 ;  /* 0x0000001fff027819 */ /* 0x000fc80000011403 */
[----:B------:R-:W-:Y:S01]  /*00d0*/  LEA.HI R0, R2, R3, RZ, 0x4 ;  /* 0x0000000302007211 */ /* 0x000fe200078f20ff */
[----:B------:R-:W-:-:S03]  /*00e0*/  IMAD.MOV.U32 R2, RZ, RZ, RZ ;  /* 0x000000ffff027224 */ /* 0x000fc600078e00ff */
[----:B------:R-:W-:-:S05]  /*00f0*/  SHF.R.S32.HI R7, RZ, 0x4, R0 ;  /* 0x00000004ff077819 */ /* 0x000fca0000011400 */
[----:B------:R-:W-:-:S04]  /*0100*/  IMAD.HI R4, R7, -0x6db6db6d, R6 ;  /* 0x9249249307047827 */ /* 0x000fc800078e0206 */
[C---:B------:R-:W-:Y:S01]  /*0110*/  IMAD.HI R6, R3.reuse, -0x6db6db6d, R2 ;  /* 0x9249249303067827 */ /* 0x040fe200078e0202 */
[----:B------:R-:W-:Y:S02]  /*0120*/  SHF.R.U32.HI R5, RZ, 0x1f, R4 ;  /* 0x0000001fff057819 */ /* 0x000fe40000011604 */
[----:B------:R-:W-:Y:S02]  /*0130*/  LOP3.LUT R2, R0, 0xfffffff0, RZ, 0xc0, !PT ;  /* 0xfffffff000027812 */ /* 0x000fe400078ec0ff */
[----:B------:R-:W-:Y:S02]  /*0140*/  LEA.HI.SX32 R21, R4, R5, 0x18 ;  /* 0x0000000504157211 */ /* 0x000fe400078fc2ff */
[----:B------:R-:W1:Y:S01]  /*0150*/  LDC.64 R4, c[0x0][0x250] ;  /* 0x00009400ff047b82 */ /* 0x000e620000000a00 */
[----:B------:R-:W-:Y:S01]  /*0160*/  SHF.R.U32.HI R9, RZ, 0x1f, R6 ;  /* 0x0000001fff097819 */ /* 0x000fe20000011606 */
[----:B------:R-:W-:Y:S02]  /*0170*/  IMAD.IADD R2, R3, 0x1, -R2 ;  /* 0x0000000103027824 */ /* 0x000fe400078e0a02 */
[----:B------:R-:W-:Y:S01]  /*0180*/  IMAD R21, R21, -0x1c0, R7 ;  /* 0xfffffe4015157824 */ /* 0x000fe200078e0207 */
[----:B------:R-:W-:-:S03]  /*0190*/  LEA.HI.SX32 R9, R6, R9, 0x14 ;  /* 0x0000000906097211 */ /* 0x000fc600078fa2ff */
[----:B------:R-:W-:Y:S02]  /*01a0*/  IMAD.SHL.U32 R0, R21, 0x10, RZ ;  /* 0x0000001015007824 */ /* 0x000fe400078e00ff */
[----:B------:R-:W-:Y:S01]  /*01b0*/  IMAD R7, R9, 0x200, R2 ;  /* 0x0000020009077824 */ /* 0x000fe200078e0202 */
[----:B------:R-:W-:Y:S01]  /*01c0*/  LOP3.LUT R14, R21, 0xffffffe0, RZ, 0xc0, !PT ;  /* 0xffffffe0150e7812 */ /* 0x000fe200078ec0ff */
[----:B------:R-:W-:-:S03]  /*01d0*/  IMAD R2, R9, -0x1c00, R3 ;  /* 0xffffe40009027824 */ /* 0x000fc600078e0203 */
[----:B------:R-:W-:Y:S01]  /*01e0*/  SHF.R.S32.HI R11, RZ, 0x1f, R7 ;  /* 0x0000001fff0b7819 */ /* 0x000fe20000011407 */
[----:B------:R-:W-:Y:S01]  /*01f0*/  IMAD R2, R9, 0x1000, R2 ;  /* 0x0000100009027824 */ /* 0x000fe200078e0202 */
[----:B------:R-:W-:Y:S01]  /*0200*/  IADD3 R7, P0, R0, R7, RZ ;  /* 0x0000000700077210 */ /* 0x000fe20007f1e0ff */
[----:B------:R-:W2:Y:S03]  /*0210*/  LDC.64 R8, c[0x0][0x210] ;  /* 0x00008400ff087b82 */ /* 0x000ea60000000a00 */
[----:B------:R-:W-:Y:S01]  /*0220*/  LEA.HI.X.SX32 R6, R0, R11, 0x1, P0 ;  /* 0x0000000b00067211 */ /* 0x000fe200000f0eff */
[----:B------:R-:W-:Y:S02]  /*0230*/  IMAD.SHL.U32 R24, R7, 0x4, RZ ;  /* 0x0000000407187824 */ /* 0x000fe400078e00ff */
[----:B-1----:R-:W-:Y:S01]  /*0240*/  IMAD.WIDE R4, R21, 0x4, R4 ;  /* 0x0000000415047825 */ /* 0x002fe200078e0204 */
[----:B------:R-:W-:-:S02]  /*0250*/  SHF.L.U64.HI R6, R7, 0x2, R6 ;  /* 0x0000000207067819 */ /* 0x000fc40000010206 */
[----:B------:R-:W-:Y:S02]  /*0260*/  IADD3 R28, P0, R24, UR6, RZ ;  /* 0x00000006181c7c10 */ /* 0x000fe4000ff1e0ff */
[----:B------:R1:W3:Y:S01]  /*0270*/  LDG.E.EL R0, desc[UR4][R4.64] ;  /* 0x0000000404007981 */ /* 0x0002e2000c2e1900 */
[----:B------:R-:W-:Y:S02]  /*0280*/  IADD3 R26, P1, R24, UR8, RZ ;  /* 0x00000008181a7c10 */ /* 0x000fe4000ff3e0ff */
[----:B------:R-:W-:Y:S01]  /*0290*/  IADD3.X R29, R6, UR7, RZ, P0, !PT ;  /* 0x00000007061d7c10 */ /* 0x000fe200087fe4ff */
[----:B------:R-:W-:Y:S01]  /*02a0*/  ULDC.64 UR6, c[0x0][0x228] ;  /* 0x00008a0000067ab9 */ /* 0x000fe20000000a00 */
[----:B------:R-:W-:Y:S01]  /*02b0*/  IADD3.X R27, R6, UR9, RZ, P1, !PT ;  /* 0x00000009061b7c10 */ /* 0x000fe20008ffe4ff */
[----:B------:R-:W-:Y:S01]  /*02c0*/  ULDC.64 UR8, c[0x0][0x230] ;  /* 0x00008c0000087ab9 */ /* 0x000fe20000000a00 */
[----:B------:R-:W-:Y:S02]  /*02d0*/  ISETP.NE.AND P5, PT, R14, 0x180, PT ;  /* 0x000001800e00780c */ /* 0x000fe40003fa5270 */
[----:B------:R-:W-:-:S02]  /*02e0*/  ISETP.GT.AND P6, PT, R21, 0x19f, PT ;  /* 0x0000019f1500780c */ /* 0x000fc40003fc4270 */
[----:B------:R-:W-:Y:S02]  /*02f0*/  IADD3 R22, P0, R24, UR6, RZ ;  /* 0x0000000618167c10 */ /* 0x000fe4000ff1e0ff */
[----:B------:R-:W-:Y:S02]  /*0300*/  IADD3 R16, P1, R24, UR8, RZ ;  /* 0x0000000818107c10 */ /* 0x000fe4000ff3e0ff */
[----:B------:R-:W-:Y:S02]  /*0310*/  IADD3 R18, P2, R24, UR10, RZ ;  /* 0x0000000a18127c10 */ /* 0x000fe4000ff5e0ff */
[----:B------:R-:W-:Y:S02]  /*0320*/  IADD3 R24, P3, R24, UR12, RZ ;  /* 0x0000000c18187c10 */ /* 0x000fe4000ff7e0ff */
[----:B-1----:R-:W-:Y:S02]  /*0330*/  CS2R R4, SRZ ;  /* 0x0000000000047805 */ /* 0x002fe4000001ff00 */
[----:B------:R-:W-:-:S02]  /*0340*/  IADD3.X R23, R6, UR7, RZ, P0, !PT ;  /* 0x0000000706177c10 */ /* 0x000fc400087fe4ff */
[----:B------:R-:W-:Y:S02]  /*0350*/  IADD3.X R17, R6, UR9, RZ, P1, !PT ;  /* 0x0000000906117c10 */ /* 0x000fe40008ffe4ff */
[----:B------:R-:W-:Y:S02]  /*0360*/  IADD3.X R19, R6, UR11, RZ, P2, !PT ;  /* 0x0000000b06137c10 */ /* 0x000fe400097fe4ff */
[----:B------:R-:W-:Y:S02]  /*0370*/  IADD3.X R25, R6, UR13, RZ, P3, !PT ;  /* 0x0000000d06197c10 */ /* 0x000fe40009ffe4ff */
[----:B------:R-:W-:Y:S02]  /*0380*/  CS2R R6, SRZ ;  /* 0x0000000000067805 */ /* 0x000fe4000001ff00 */
[----:B------:R-:W-:Y:S01]  /*0390*/  ISETP.NE.AND P4, PT, R14, 0x160, PT ;  /* 0x000001600e00780c */ /* 0x000fe20003f85270 */
[----:B------:R1:W4:Y:S04]  /*03a0*/  @!P5 LDG.E.64 R4, desc[UR4][R18.64+-0x6000] ;  /* 0xffa000041204d981 */ /* 0x000328000c1e1b00 */
[----:B------:R5:W4:Y:S01]  /*03b0*/  @P6 LDG.E.64 R6, desc[UR4][R24.64+-0x6800] ;  /* 0xff98000418066981 */ /* 0x000b22000c1e1b00 */
[----:B------:R-:W-:-:S02]  /*03c0*/  CS2R R12, SRZ ;  /* 0x00000000000c7805 */ /* 0x000fc4000001ff00 */
[C---:B------:R-:W-:Y:S02]  /*03d0*/  ISETP.NE.AND P1, PT, R14.reuse, 0x140, PT ;  /* 0x000001400e00780c */ /* 0x040fe40003f25270 */
[C---:B------:R-:W-:Y:S02]  /*03e0*/  ISETP.NE.AND P2, PT, R14.reuse, 0x120, PT ;  /* 0x000001200e00780c */ /* 0x040fe40003f45270 */
[----:B------:R-:W-:Y:S01]  /*03f0*/  ISETP.NE.AND P3, PT, R14, 0x100, PT ;  /* 0x000001000e00780c */ /* 0x000fe20003f65270 */
[----:B------:R2:W4:Y:S01]  /*0400*/  @!P4 LDG.E.64 R12, desc[UR4][R16.64+-0x5800] ;  /* 0xffa80004100cc981 */ /* 0x000522000c1e1b00 */
[----:B------:R-:W-:Y:S02]  /*0410*/  CS2R R10, SRZ ;  /* 0x00000000000a7805 */ /* 0x000fe4000001ff00 */
[----:B-1----:R-:W-:Y:S02]  /*0420*/  CS2R R18, SRZ ;  /* 0x0000000000127805 */ /* 0x002fe4000001ff00 */
[----:B------:R-:W-:-:S02]  /*0430*/  CS2R R14, SRZ ;  /* 0x00000000000e7805 */ /* 0x000fc4000001ff00 */
[----:B------:R-:W-:Y:S01]  /*0440*/  ISETP.GE.AND P0, PT, R21, 0x100, PT ;  /* 0x000001001500780c */ /* 0x000fe20003f06270 */
[----:B-----5:R-:W1:Y:S01]  /*0450*/  LDC.64 R24, c[0x0][0x258] ;  /* 0x00009600ff187b82 */ /* 0x020e620000000a00 */
[----:B------:R5:W4:Y:S04]  /*0460*/  @!P1 LDG.E.64 R10, desc[UR4][R22.64+-0x5000] ;  /* 0xffb00004160a9981 */ /* 0x000b28000c1e1b00 */
[----:B------:R-:W4:Y:S03]  /*0470*/  @!P2 LDG.E.64 R18, desc[UR4][R26.64+-0x4800] ;  /* 0xffb800041a12a981 */ /* 0x000f26000c1e1b00 */
[----:B0-2---:R-:W0:Y:S01]  /*0480*/  LDC.64 R16, c[0x0][0x248] ;  /* 0x00009200ff107b82 */ /* 0x005e220000000a00 */
[----:B------:R2:W4:Y:S07]  /*0490*/  @!P3 LDG.E.64 R14, desc[UR4][R28.64+-0x4000] ;  /* 0xffc000041c0eb981 */ /* 0x00052e000c1e1b00 */
[----:B-----5:R-:W5:Y:S01]  /*04a0*/  LDC.64 R22, c[0x0][0x260] ;  /* 0x00009800ff167b82 */ /* 0x020f620000000a00 */
[----:B--2---:R-:W-:Y:S01]  /*04b0*/  IMAD.WIDE R28, R2, 0x4, R8 ;  /* 0x00000004021c7825 */ /* 0x004fe200078e0208 */
[----:B------:R-:W-:-:S06]  /*04c0*/  CS2R R8, SRZ ;  /* 0x0000000000087805 */ /* 0x000fcc000001ff00 */
[----:B------:R-:W2:Y:S01]  /*04d0*/  @!P0 LDG.E.64 R8, desc[UR4][R28.64] ;  /* 0x000000041c088981 */ /* 0x000ea2000c1e1b00 */
[----:B0-----:R-:W-:-:S05]  /*04e0*/  IMAD.WIDE R26, R21, 0x4, R16 ;  /* 0x00000004151a7825 */ /* 0x001fca00078e0210 */
[----:B------:R-:W2:Y:S01]  /*04f0*/  LDG.E.EL R2, desc[UR4][R26.64] ;  /* 0x000000041a027981 */ /* 0x000ea2000c2e1900 */
[----:B-1----:R-:W-:-:S04]  /*0500*/  IMAD.WIDE R24, R21, 0x4, R24 ;  /* 0x0000000415187825 */ /* 0x002fc800078e0218 */
[----:B-----5:R-:W-:Y:S01]  /*0510*/  IMAD.WIDE R22, R21, 0x4, R22 ;  /* 0x0000000415167825 */ /* 0x020fe200078e0216 */
[----:B------:R-:W5:Y:S04]  /*0520*/  LDG.E.EL R16, desc[UR4][R24.64] ;  /* 0x0000000418107981 */ /* 0x000f68000c2e1900 */
[----:B------:R-:W5:Y:S01]  /*0530*/  LDG.E.EL R17, desc[UR4][R22.64] ;  /* 0x0000000416117981 */ /* 0x000f62000c2e1900 */
[----:B---3--:R-:W-:-:S06]  /*0540*/  FADD R0, R0, 9.9999997473787516356e-06 ;  /* 0x3727c5ac00007421 */ /* 0x008fcc0000000000 */
[----:B------:R-:W0:Y:S01]  /*0550*/  MUFU.SQRT R0, R0 ;  /* 0x0000000000007308 */ /* 0x000e220000002000 */
[----:B----4-:R-:W-:Y:S02]  /*0560*/  SEL R5, R5, RZ, !P5 ;  /* 0x000000ff05057207 */ /* 0x010fe40006800000 */
[----:B------:R-:W-:Y:S02]  /*0570*/  SEL R4, R4, RZ, !P5 ;  /* 0x000000ff04047207 */ /* 0x000fe40006800000 */
[----:B------:R-:W-:Y:S02]  /*0580*/  @P5 SEL R5, R7, RZ, P6 ;  /* 0x000000ff07055207 */ /* 0x000fe40003000000 */
[----:B------:R-:W-:Y:S02]  /*0590*/  @P5 SEL R4, R6, RZ, P6 ;  /* 0x000000ff06045207 */ /* 0x000fe40003000000 */
[C---:B0-----:R-:W-:Y:S02]  /*05a0*/  FSETP.GT.AND P5, PT, R0.reuse, 8.50705917302346158658e+37, PT ;  /* 0x7e8000000000780b */ /* 0x041fe40003fa4000 */
[----:B------:R-:W-:-:S02]  /*05b0*/  FSETP.GEU.AND P6, PT, R0, 1.175494350822287508e-38, PT ;  /* 0x008000000000780b */ /* 0x000fc40003fce000 */
[----:B------:R-:W-:Y:S02]  /*05c0*/  SEL R7, R12, RZ, !P4 ;  /* 0x000000ff0c077207 */ /* 0x000fe40006000000 */
[----:B------:R-:W-:-:S07]  /*05d0*/  SEL R6, R13, RZ, !P4 ;  /* 0x000000ff0d067207 */ /* 0x000fce0006000000 */
[----:B------:R-:W-:Y:S01]  /*05e0*/  @P5 FMUL R0, R0, 0.25 ;  /* 0x3e80000000005820 */ /* 0x000fe20000400000 */
[----:B------:R-:W-:Y:S02]  /*05f0*/  SEL R10, R10, RZ, !P1 ;  /* 0x000000ff0a0a7207 */ /* 0x000fe40004800000 */
[----:B------:R-:W-:Y:S01]  /*0600*/  SEL R11, R11, RZ, !P1 ;  /* 0x000000ff0b0b7207 */ /* 0x000fe20004800000 */
[----:B------:R-:W-:Y:S01]  /*0610*/  @!P6 FMUL R0, R0, 16777216 ;  /* 0x4b8000000000e820 */ /* 0x000fe20000400000 */
[----:B------:R-:W-:Y:S02]  /*0620*/  @P1 SEL R10, R7, R4, !P4 ;  /* 0x00000004070a1207 */ /* 0x000fe40006000000 */
[----:B------:R-:W-:Y:S02]  /*0630*/  @P1 SEL R11, R6, R5, !P4 ;  /* 0x00000005060b1207 */ /* 0x000fe40006000000 */
[----:B------:R-:W-:Y:S01]  /*0640*/  SEL R4, R19, RZ, !P2 ;  /* 0x000000ff13047207 */ /* 0x000fe20005000000 */
[----:B------:R-:W0:Y:S01]  /*0650*/  MUFU.RCP R0, R0 ;  /* 0x0000000000007308 */ /* 0x000e220000001000 */
[----:B------:R-:W-:-:S02]  /*0660*/  SEL R7, R15, RZ, !P3 ;  /* 0x000000ff0f077207 */ /* 0x000fc40005800000 */
[----:B------:R-:W-:Y:S01]  /*0670*/  @P3 SEL R7, R4, R11, !P2 ;  /* 0x0000000b04073207 */ /* 0x000fe20005000000 */
[----:B------:R-:W-:Y:S01]  /*0680*/  IMAD.MOV.U32 R11, RZ, RZ, 0x3e800000 ;  /* 0x3e800000ff0b7424 */ /* 0x000fe200078e00ff */
[----:B------:R-:W-:Y:S02]  /*0690*/  SEL R5, R18, RZ, !P2 ;  /* 0x000000ff12057207 */ /* 0x000fe40005000000 */
[----:B------:R-:W-:Y:S02]  /*06a0*/  SEL R6, R14, RZ, !P3 ;  /* 0x000000ff0e067207 */ /* 0x000fe40005800000 */
[----:B------:R-:W-:Y:S02]  /*06b0*/  FSEL R11, R11, 1, P5 ;  /* 0x3f8000000b0b7808 */ /* 0x000fe40002800000 */
[----:B------:R-:W-:Y:S02]  /*06c0*/  @P3 SEL R6, R5, R10, !P2 ;  /* 0x0000000a05063207 */ /* 0x000fe40005000000 */
[----:B--2---:R-:W-:Y:S01]  /*06d0*/  SEL R13, R8, RZ, !P0 ;  /* 0x000000ff080d7207 */ /* 0x004fe20004000000 */
[----:B------:R-:W1:Y:S01]  /*06e0*/  LDC.64 R4, c[0x0][0x270] ;  /* 0x00009c00ff047b82 */ /* 0x000e620000000a00 */
[----:B------:R-:W-:Y:S01]  /*06f0*/  SEL R10, R9, RZ, !P0 ;  /* 0x000000ff090a7207 */ /* 0x000fe20004000000 */
[----:B------:R-:W-:Y:S01]  /*0700*/  @!P6 FMUL R11, R11, 16777216 ;  /* 0x4b8000000b0be820 */ /* 0x000fe20000400000 */
[----:B------:R-:W-:-:S02]  /*0710*/  SEL R6, R13, R6, !P0 ;  /* 0x000000060d067207 */ /* 0x000fc40004000000 */
[----:B------:R-:W-:-:S03]  /*0720*/  SEL R7, R10, R7, !P0 ;  /* 0x000000070a077207 */ /* 0x000fc60004000000 */
[----:B------:R-:W2:Y:S01]  /*0730*/  LDC.64 R8, c[0x0][0x268] ;  /* 0x00009a00ff087b82 */ /* 0x000ea20000000a00 */
[----:B0-----:R-:W-:Y:S01]  /*0740*/  FMUL R11, R0, R11 ;  /* 0x0000000b000b7220 */ /* 0x001fe20000400000 */
[C---:B------:R-:W-:Y:S01]  /*0750*/  FADD R0, -R2.reuse, R6 ;  /* 0x0000000602007221 */ /* 0x040fe20000000100 */
[----:B------:R-:W-:-:S03]  /*0760*/  FADD R2, -R2, R7 ;  /* 0x0000000702027221 */ /* 0x000fc60000000100 */
[-C--:B------:R-:W-:Y:S01]  /*0770*/  FMUL R0, R0, R11.reuse ;  /* 0x0000000b00007220 */ /* 0x080fe20000400000 */
[----:B------:R-:W-:-:S03]  /*0780*/  FMUL R2, R2, R11 ;  /* 0x0000000b02027220 */ /* 0x000fc60000400000 */
[C-C-:B-----5:R-:W-:Y:S01]  /*0790*/  FFMA R0, R16.reuse, R0, R17.reuse ;  /* 0x0000000010007223 */ /* 0x160fe20000000011 */
[----:B------:R-:W-:-:S04]  /*07a0*/  FFMA R2, R16, R2, R17 ;  /* 0x0000000210027223 */ /* 0x000fc80000000011 */
[----:B------:R-:W-:Y:S02]  /*07b0*/  FSETP.GEU.AND P0, PT, R0, RZ, PT ;  /* 0x000000ff0000720b */ /* 0x000fe40003f0e000 */
[----:B------:R-:W-:Y:S01]  /*07c0*/  FSETP.GEU.AND P1, PT, R2, RZ, PT ;  /* 0x000000ff0200720b */ /* 0x000fe20003f2e000 */
[C---:B-1----:R-:W-:Y:S01]  /*07d0*/  IMAD.WIDE R4, R3.reuse, 0x4, R4 ;  /* 0x0000000403047825 */ /* 0x042fe200078e0204 */
[----:B------:R-:W-:Y:S02]  /*07e0*/  FSEL R10, R0, RZ, P0 ;  /* 0x000000ff000a7208 */ /* 0x000fe40000000000 */
[----:B------:R-:W-:Y:S01]  /*07f0*/  FSEL R11, R2, RZ, P1 ;  /* 0x000000ff020b7208 */ /* 0x000fe20000800000 */
[----:B--2---:R-:W-:-:S05]  /*0800*/  IMAD.WIDE R8, R3, 0x4, R8 ;  /* 0x0000000403087825 */ /* 0x004fca00078e0208 */
[----:B------:R-:W-:Y:S04]  /*0810*/  STG.E.64 desc[UR4][R8.64], R6 ;  /* 0x0000000608007986 */ /* 0x000fe8000c101b04 */
[----:B------:R-:W-:Y:S01]  /*0820*/  STG.E.64 desc[UR4][R4.64], R10 ;  /* 0x0000000a04007986 */ /* 0x000fe2000c101b04 */
[----:B------:R-:W-:Y:S05]  /*0830*/  EXIT ;  /* 0x000000000000794d */ /* 0x000fea0003800000 */
.L_x_0:
[----:B------:R-:W-:-:S00]  /*0840*/  BRA `(.L_x_0) ;  /* 0xfffffffc00fc7947 */ /* 0x000fc0000383ffff */
[----:B------:R-:W-:-:S00]  /*0850*/  NOP ;  /* 0x0000000000007918 */ /* 0x000fc00000000000 */
        /* <DEDUP_REMOVED lines=10> */
.L_x_1:


//--------------------- .nv.global.init           --------------------------
	.section	.nv.global.init,"aw",@progbits
.nv.global.init:
	.type		_$_str,@object
	.size		_$_str,(_$_str_$_2 - _$_str)
_$_str:
        /*0000*/ 	.byte	0x5f, 0x5f, 0x43, 0x55, 0x44, 0x41, 0x5f, 0x46, 0x54, 0x5a, 0x00
	.type		_$_str_$_2,@object
	.size		_$_str_$_2,(.L_1 - _$_str_$_2)
_$_str_$_2:
        /*000b*/ 	.byte	0x5f, 0x5f, 0x43, 0x55, 0x44, 0x41, 0x5f, 0x50, 0x52, 0x45, 0x43, 0x5f, 0x53, 0x51, 0x52, 0x54
        /*001b*/ 	.byte	0x00
.L_1:


//--------------------- .nv.constant0.triton_poi_fused__native_batch_norm_legit_no_training_cat_relu_36 --------------------------
	.section	.nv.constant0.triton_poi_fused__native_batch_norm_legit_no_training_cat_relu_36,"a",@progbits
	.sectionflags	@""
	.align	4
.nv.constant0.triton_poi_fused__native_batch_norm_legit_no_training_cat_relu_36:
	.zero		636
